//
// Generated by NVIDIA NVVM Compiler
//
// Compiler Build ID: CL-36424714
// Cuda compilation tools, release 13.0, V13.0.88
// Based on NVVM 20.0.0
//

.version 9.0
.target sm_100
.address_size 64

	// .globl	_Z12vecAddKernelPfS_S_i
.extern .func  (.param .b32 func_retval0) vprintf
(
	.param .b64 vprintf_param_0,
	.param .b64 vprintf_param_1
)
;
.global .align 1 .b8 $str[51] = {87, 97, 114, 110, 105, 110, 103, 33, 32, 84, 104, 114, 101, 97, 100, 32, 58, 32, 37, 100, 32, 100, 105, 100, 32, 110, 111, 116, 32, 104, 97, 118, 101, 32, 97, 110, 121, 116, 104, 105, 110, 103, 32, 116, 111, 32, 100, 111, 33, 10};

.visible .entry _Z12vecAddKernelPfS_S_i(
	.param .u64 .ptr .align 1 _Z12vecAddKernelPfS_S_i_param_0,
	.param .u64 .ptr .align 1 _Z12vecAddKernelPfS_S_i_param_1,
	.param .u64 .ptr .align 1 _Z12vecAddKernelPfS_S_i_param_2,
	.param .u32 _Z12vecAddKernelPfS_S_i_param_3
)
{
	.local .align 8 .b8 	__local_depot0[8];
	.reg .b64 	%SP;
	.reg .b64 	%SPL;
	.reg .pred 	%p<2>;
	.reg .b32 	%r<8>;
	.reg .b32 	%f<4>;
	.reg .b64 	%rd<15>;

	mov.u64 	%SPL, __local_depot0;
	cvta.local.u64 	%SP, %SPL;
	ld.param.u64 	%rd1, [_Z12vecAddKernelPfS_S_i_param_0];
	ld.param.u64 	%rd2, [_Z12vecAddKernelPfS_S_i_param_1];
	ld.param.u64 	%rd3, [_Z12vecAddKernelPfS_S_i_param_2];
	ld.param.u32 	%r2, [_Z12vecAddKernelPfS_S_i_param_3];
	mov.u32 	%r3, %ctaid.x;
	mov.u32 	%r4, %ntid.x;
	mov.u32 	%r5, %tid.x;
	mad.lo.s32 	%r1, %r3, %r4, %r5;
	setp.ge.s32 	%p1, %r1, %r2;
	@%p1 bra 	$L__BB0_2;
	cvta.to.global.u64 	%rd8, %rd1;
	cvta.to.global.u64 	%rd9, %rd2;
	cvta.to.global.u64 	%rd10, %rd3;
	mul.wide.s32 	%rd11, %r1, 4;
	add.s64 	%rd12, %rd8, %rd11;
	ld.global.f32 	%f1, [%rd12];
	add.s64 	%rd13, %rd9, %rd11;
	ld.global.f32 	%f2, [%rd13];
	add.f32 	%f3, %f1, %f2;
	add.s64 	%rd14, %rd10, %rd11;
	st.global.f32 	[%rd14], %f3;
	bra.uni 	$L__BB0_3;
$L__BB0_2:
	add.u64 	%rd4, %SP, 0;
	add.u64 	%rd5, %SPL, 0;
	st.local.u32 	[%rd5], %r1;
	mov.u64 	%rd6, $str;
	cvta.global.u64 	%rd7, %rd6;
	{ // callseq 0, 0
	.param .b64 param0;
	st.param.b64 	[param0], %rd7;
	.param .b64 param1;
	st.param.b64 	[param1], %rd4;
	.param .b32 retval0;
	call.uni (retval0), 
	vprintf, 
	(
	param0, 
	param1
	);
	ld.param.b32 	%r6, [retval0];
	} // callseq 0
$L__BB0_3:
	ret;

}


// ===== COMPILED SASS (sm_100) =====

	.target	sm_100

	.elftype	@"ET_EXEC"


//--------------------- .note.nv.tkinfo           --------------------------
	.section	.note.nv.tkinfo,"",@"SHT_NOTE"
	.sectionflags	@"SHF_NOTE_NV_TKINFO"
	.tkinfo
        /*0018*/ 	.word	0x00000002
        /*0030*/ 	.string	""
        /*0030*/ 	.string	"ptxas"
        /*0030*/ 	.string	"Cuda compilation tools, release 13.0, V13.0.88"
        /*0030*/ 	.string	"Build cuda_13.0.r13.0/compiler.36424714_0"
        /*0030*/ 	.string	"-arch sm_100 -m 64 "



//--------------------- .note.nv.cuinfo           --------------------------
	.section	.note.nv.cuinfo,"",@"SHT_NOTE"
	.sectionflags	@"SHF_NOTE_NV_CUINFO"
        /*0018*/ 	.short	0x0002
        /*001a*/ 	.short	0x0064
        /*001c*/ 	.short	0x0082
	.zero		2


//--------------------- .nv.info                  --------------------------
	.section	.nv.info,"",@"SHT_CUDA_INFO"
	.align	4


	//----- nvinfo : EIATTR_REGCOUNT
	.align		4
        /*0000*/ 	.byte	0x04, 0x2f
        /*0002*/ 	.short	(.L_2 - .L_1)
	.align		4
.L_1:
        /*0004*/ 	.word	index@(_Z12vecAddKernelPfS_S_i)
        /*0008*/ 	.word	0x00000018


	//----- nvinfo : EIATTR_FRAME_SIZE
	.align		4
.L_2:
        /*000c*/ 	.byte	0x04, 0x11
        /*000e*/ 	.short	(.L_4 - .L_3)
	.align		4
.L_3:
        /*0010*/ 	.word	index@(_Z12vecAddKernelPfS_S_i)
        /*0014*/ 	.word	0x00000008


	//----- nvinfo : EIATTR_MIN_STACK_SIZE
	.align		4
.L_4:
        /*0018*/ 	.byte	0x04, 0x12
        /*001a*/ 	.short	(.L_6 - .L_5)
	.align		4
.L_5:
        /*001c*/ 	.word	index@(_Z12vecAddKernelPfS_S_i)
        /*0020*/ 	.word	0x00000008
.L_6:


//--------------------- .nv.compat                --------------------------
	.section	.nv.compat,"",@"SHT_CUDA_COMPAT_INFO"
	.align	4
        /*0000*/ 	.byte	0x02, 0x09, 0x00, 0x00, 0x02, 0x02, 0x01, 0x00, 0x02, 0x05, 0x05, 0x00, 0x03, 0x07, 0x01, 0x01
        /*0010*/ 	.byte	0x02, 0x03, 0x00, 0x00, 0x02, 0x06, 0x01, 0x00, 0x04, 0x0b, 0x08, 0x00, 0x09, 0x00, 0x00, 0x00
        /*0020*/ 	.byte	0x00, 0x00, 0x00, 0x00


//--------------------- .nv.info._Z12vecAddKernelPfS_S_i --------------------------
	.section	.nv.info._Z12vecAddKernelPfS_S_i,"",@"SHT_CUDA_INFO"
	.sectionflags	@""
	.align	4


	//----- nvinfo : EIATTR_CUDA_API_VERSION
	.align		4
        /*0000*/ 	.byte	0x04, 0x37
        /*0002*/ 	.short	(.L_8 - .L_7)
.L_7:
        /*0004*/ 	.word	0x00000082


	//----- nvinfo : EIATTR_KPARAM_INFO
	.align		4
.L_8:
        /*0008*/ 	.byte	0x04, 0x17
        /*000a*/ 	.short	(.L_10 - .L_9)
.L_9:
        /*000c*/ 	.word	0x00000000
        /*0010*/ 	.short	0x0003
        /*0012*/ 	.short	0x0018
        /*0014*/ 	.byte	0x00, 0xf0, 0x11, 0x00


	//----- nvinfo : EIATTR_KPARAM_INFO
	.align		4
.L_10:
        /*0018*/ 	.byte	0x04, 0x17
        /*001a*/ 	.short	(.L_12 - .L_11)
.L_11:
        /*001c*/ 	.word	0x00000000
        /*0020*/ 	.short	0x0002
        /*0022*/ 	.short	0x0010
        /*0024*/ 	.byte	0x00, 0xf5, 0x21, 0x00


	//----- nvinfo : EIATTR_KPARAM_INFO
	.align		4
.L_12:
        /*0028*/ 	.byte	0x04, 0x17
        /*002a*/ 	.short	(.L_14 - .L_13)
.L_13:
        /*002c*/ 	.word	0x00000000
        /*0030*/ 	.short	0x0001
        /*0032*/ 	.short	0x0008
        /*0034*/ 	.byte	0x00, 0xf5, 0x21, 0x00


	//----- nvinfo : EIATTR_KPARAM_INFO
	.align		4
.L_14:
        /*0038*/ 	.byte	0x04, 0x17
        /*003a*/ 	.short	(.L_16 - .L_15)
.L_15:
        /*003c*/ 	.word	0x00000000
        /*0040*/ 	.short	0x0000
        /*0042*/ 	.short	0x0000
        /*0044*/ 	.byte	0x00, 0xf5, 0x21, 0x00


	//----- nvinfo : EIATTR_SPARSE_MMA_MASK
	.align		4
.L_16:
        /*0048*/ 	.byte	0x03, 0x50
        /*004a*/ 	.short	0x0000


	//----- nvinfo : EIATTR_MAXREG_COUNT
	.align		4
        /*004c*/ 	.byte	0x03, 0x1b
        /*004e*/ 	.short	0x00ff


	//----- nvinfo : EIATTR_EXTERNS
	.align		4
        /*0050*/ 	.byte	0x04, 0x0f
        /*0052*/ 	.short	(.L_18 - .L_17)


	//   ....[0]....
	.align		4
.L_17:
        /*0054*/ 	.word	index@(vprintf)


	//----- nvinfo : EIATTR_MERCURY_ISA_VERSION
	.align		4
.L_18:
        /*0058*/ 	.byte	0x03, 0x5f
        /*005a*/ 	.short	0x0101


	//----- nvinfo : EIATTR_VRC_CTA_INIT_COUNT
	.align		4
        /*005c*/ 	.byte	0x02, 0x4a
	.zero		1
	.zero		1


	//----- nvinfo : EIATTR_SYSCALL_OFFSETS
	.align		4
        /*0060*/ 	.byte	0x04, 0x46
        /*0062*/ 	.short	(.L_20 - .L_19)


	//   ....[0]....
.L_19:
        /*0064*/ 	.word	0x00000200


	//----- nvinfo : EIATTR_EXIT_INSTR_OFFSETS
	.align		4
.L_20:
        /*0068*/ 	.byte	0x04, 0x1c
        /*006a*/ 	.short	(.L_22 - .L_21)


	//   ....[0]....
.L_21:
        /*006c*/ 	.word	0x00000180


	//   ....[1]....
        /*0070*/ 	.word	0x00000210


	//----- nvinfo : EIATTR_CRS_STACK_SIZE
	.align		4
.L_22:
        /*0074*/ 	.byte	0x04, 0x1e
        /*0076*/ 	.short	(.L_24 - .L_23)
.L_23:
        /*0078*/ 	.word	0x00000000


	//----- nvinfo : EIATTR_CBANK_PARAM_SIZE
	.align		4
.L_24:
        /*007c*/ 	.byte	0x03, 0x19
        /*007e*/ 	.short	0x001c


	//----- nvinfo : EIATTR_PARAM_CBANK
	.align		4
        /*0080*/ 	.byte	0x04, 0x0a
        /*0082*/ 	.short	(.L_26 - .L_25)
	.align		4
.L_25:
        /*0084*/ 	.word	index@(.nv.constant0._Z12vecAddKernelPfS_S_i)
        /*0088*/ 	.short	0x0380
        /*008a*/ 	.short	0x001c


	//----- nvinfo : EIATTR_SW_WAR
	.align		4
.L_26:
        /*008c*/ 	.byte	0x04, 0x36
        /*008e*/ 	.short	(.L_28 - .L_27)
.L_27:
        /*0090*/ 	.word	0x00000008
.L_28:


//--------------------- .nv.callgraph             --------------------------
	.section	.nv.callgraph,"",@"SHT_CUDA_CALLGRAPH"
	.align	4
	.sectionentsize	8
	.align		4
        /*0000*/ 	.word	0x00000000
	.align		4
        /*0004*/ 	.word	0xffffffff
	.align		4
        /*0008*/ 	.word	index@(_Z12vecAddKernelPfS_S_i)
	.align		4
        /*000c*/ 	.word	index@(vprintf)
	.align		4
        /*0010*/ 	.word	0x00000000
	.align		4
        /*0014*/ 	.word	0xfffffffe
	.align		4
        /*0018*/ 	.word	0x00000000
	.align		4
        /*001c*/ 	.word	0xfffffffd
	.align		4
        /*0020*/ 	.word	0x00000000
	.align		4
        /*0024*/ 	.word	0xfffffffc


//--------------------- .nv.constant4             --------------------------
	.section	.nv.constant4,"a",@progbits
	.align	8
	.align		8
.nv.constant4:
        /*0000*/ 	.dword	vprintf
	.align		8
        /*0008*/ 	.dword	$str


//--------------------- .text._Z12vecAddKernelPfS_S_i --------------------------
	.section	.text._Z12vecAddKernelPfS_S_i,"ax",@progbits
	.align	128
        .global         _Z12vecAddKernelPfS_S_i
        .type           _Z12vecAddKernelPfS_S_i,@function
        .size           _Z12vecAddKernelPfS_S_i,(.L_x_3 - _Z12vecAddKernelPfS_S_i)
        .other          _Z12vecAddKernelPfS_S_i,@"STO_CUDA_ENTRY STV_DEFAULT"
_Z12vecAddKernelPfS_S_i:
.text._Z12vecAddKernelPfS_S_i:
[----:B------:R-:W0:Y:S01]  /*0000*/  LDC R1, c[0x0][0x37c] ;  /* 0x0000df00ff017b82 */ /* 0x000e220000000800 */
[----:B------:R-:W1:Y:S01]  /*0010*/  S2R R3, SR_TID.X ;  /* 0x0000000000037919 */ /* 0x000e620000002100 */
[----:B------:R-:W2:Y:S06]  /*0020*/  LDCU UR5, c[0x0][0x2fc] ;  /* 0x00005f80ff0577ac */ /* 0x000eac0008000800 */
[----:B------:R-:W1:Y:S01]  /*0030*/  S2UR UR6, SR_CTAID.X ;  /* 0x00000000000679c3 */ /* 0x000e620000002500 */
[----:B0-----:R-:W-:Y:S01]  /*0040*/  IADD3 R1, PT, PT, R1, -0x8, RZ ;  /* 0xfffffff801017810 */ /* 0x001fe20007ffe0ff */
[----:B------:R-:W0:Y:S01]  /*0050*/  LDCU UR7, c[0x0][0x398] ;  /* 0x00007300ff0777ac */ /* 0x000e220008000800 */
[----:B------:R-:W3:Y:S05]  /*0060*/  LDCU UR4, c[0x0][0x2f8] ;  /* 0x00005f00ff0477ac */ /* 0x000eea0008000800 */
[----:B------:R-:W1:Y:S01]  /*0070*/  LDC R0, c[0x0][0x360] ;  /* 0x0000d800ff007b82 */ /* 0x000e620000000800 */
[----:B---3--:R-:W-:-:S04]  /*0080*/  IADD3 R6, P1, PT, R1, UR4, RZ ;  /* 0x0000000401067c10 */ /* 0x008fc8000ff3e0ff */
[----:B--2---:R-:W-:Y:S01]  /*0090*/  IADD3.X R7, PT, PT, RZ, UR5, RZ, P1, !PT ;  /* 0x00000005ff077c10 */ /* 0x004fe20008ffe4ff */
[----:B-1----:R-:W-:-:S05]  /*00a0*/  IMAD R0, R0, UR6, R3 ;  /* 0x0000000600007c24 */ /* 0x002fca000f8e0203 */
[----:B0-----:R-:W-:-:S13]  /*00b0*/  ISETP.GE.AND P0, PT, R0, UR7, PT ;  /* 0x0000000700007c0c */ /* 0x001fda000bf06270 */
[----:B------:R-:W-:Y:S05]  /*00c0*/  @P0 BRA `(.L_x_0) ;  /* 0x0000000000300947 */ /* 0x000fea0003800000 */
[----:B------:R-:W0:Y:S01]  /*00d0*/  LDC.64 R2, c[0x0][0x380] ;  /* 0x0000e000ff027b82 */ /* 0x000e220000000a00 */
[----:B------:R-:W1:Y:S07]  /*00e0*/  LDCU.64 UR4, c[0x0][0x358] ;  /* 0x00006b00ff0477ac */ /* 0x000e6e0008000a00 */
[----:B------:R-:W2:Y:S08]  /*00f0*/  LDC.64 R4, c[0x0][0x388] ;  /* 0x0000e200ff047b82 */ /* 0x000eb00000000a00 */
[----:B------:R-:W3:Y:S01]  /*0100*/  LDC.64 R6, c[0x0][0x390] ;  /* 0x0000e400ff067b82 */ /* 0x000ee20000000a00 */
[----:B0-----:R-:W-:-:S06]  /*0110*/  IMAD.WIDE R2, R0, 0x4, R2 ;  /* 0x0000000400027825 */ /* 0x001fcc00078e0202 */
[----:B-1----:R-:W4:Y:S01]  /*0120*/  LDG.E R2, desc[UR4][R2.64] ;  /* 0x0000000402027981 */ /* 0x002f22000c1e1900 */
[----:B--2---:R-:W-:-:S06]  /*0130*/  IMAD.WIDE R4, R0, 0x4, R4 ;  /* 0x0000000400047825 */ /* 0x004fcc00078e0204 */
[----:B------:R-:W4:Y:S01]  /*0140*/  LDG.E R5, desc[UR4][R4.64] ;  /* 0x0000000404057981 */ /* 0x000f22000c1e1900 */
[----:B---3--:R-:W-:-:S04]  /*0150*/  IMAD.WIDE R6, R0, 0x4, R6 ;  /* 0x0000000400067825 */ /* 0x008fc800078e0206 */
[----:B----4-:R-:W-:-:S05]  /*0160*/  FADD R9, R2, R5 ;  /* 0x0000000502097221 */ /* 0x010fca0000000000 */
[----:B------:R-:W-:Y:S01]  /*0170*/  STG.E desc[UR4][R6.64], R9 ;  /* 0x0000000906007986 */ /* 0x000fe2000c101904 */
[----:B------:R-:W-:Y:S05]  /*0180*/  EXIT ;  /* 0x000000000000794d */ /* 0x000fea0003800000 */
.L_x_0:
[----:B------:R-:W-:Y:S01]  /*0190*/  MOV R2, 0x0 ;  /* 0x0000000000027802 */ /* 0x000fe20000000f00 */
[----:B------:R0:W-:Y:S01]  /*01a0*/  STL [R1], R0 ;  /* 0x0000000001007387 */ /* 0x0001e20000100800 */
[----:B------:R-:W1:Y:S04]  /*01b0*/  LDCU.64 UR4, c[0x4][0x8] ;  /* 0x01000100ff0477ac */ /* 0x000e680008000a00 */
[----:B------:R-:W2:Y:S01]  /*01c0*/  LDC.64 R2, c[0x4][R2] ;  /* 0x0100000002027b82 */ /* 0x000ea20000000a00 */
[----:B-1----:R-:W-:Y:S02]  /*01d0*/  MOV R4, UR4 ;  /* 0x0000000400047c02 */ /* 0x002fe40008000f00 */
[----:B0-----:R-:W-:-:S07]  /*01e0*/  MOV R5, UR5 ;  /* 0x0000000500057c02 */ /* 0x001fce0008000f00 */
[----:B------:R-:W-:-:S07]  /*01f0*/  LEPC R20, `(.L_x_1) ;  /* 0x000000001014794e */ /* 0x000fce0000000000 */
[----:B--2---:R-:W-:Y:S05]  /*0200*/  CALL.ABS.NOINC R2 ;  /* 0x0000000002007343 */ /* 0x004fea0003c00000 */
.L_x_1:
[----:B------:R-:W-:Y:S05]  /*0210*/  EXIT ;  /* 0x000000000000794d */ /* 0x000fea0003800000 */
.L_x_2:
[----:B------:R-:W-:-:S00]  /*0220*/  BRA `(.L_x_2) ;  /* 0xfffffffc00fc7947 */ /* 0x000fc0000383ffff */
[----:B------:R-:W-:-:S00]  /*0230*/  NOP ;  /* 0x0000000000007918 */ /* 0x000fc00000000000 */
        /* <DEDUP_REMOVED lines=12> */
.L_x_3:


//--------------------- .nv.global.init           --------------------------
	.section	.nv.global.init,"aw",@progbits
.nv.global.init:
	.type		$str,@object
	.size		$str,(.L_0 - $str)
$str:
        /*0000*/ 	.byte	0x57, 0x61, 0x72, 0x6e, 0x69, 0x6e, 0x67, 0x21, 0x20, 0x54, 0x68, 0x72, 0x65, 0x61, 0x64, 0x20
        /*0010*/ 	.byte	0x3a, 0x20, 0x25, 0x64, 0x20, 0x64, 0x69, 0x64, 0x20, 0x6e, 0x6f, 0x74, 0x20, 0x68, 0x61, 0x76
        /*0020*/ 	.byte	0x65, 0x20, 0x61, 0x6e, 0x79, 0x74, 0x68, 0x69, 0x6e, 0x67, 0x20, 0x74, 0x6f, 0x20, 0x64, 0x6f
        /*0030*/ 	.byte	0x21, 0x0a, 0x00
.L_0:


//--------------------- .nv.shared.reserved.0     --------------------------
	.section	.nv.shared.reserved.0,"aw",@nobits
	.weak		__nv_reservedSMEM_offset_0_alias
	.size		__nv_reservedSMEM_offset_0_alias, 0, 64
	.other		__nv_reservedSMEM_offset_0_alias,@"STO_CUDA_RESERVED_SHARED STV_DEFAULT"
__nv_reservedSMEM_offset_0_alias:
	.zero		0
	.zero		64


//--------------------- .nv.constant0._Z12vecAddKernelPfS_S_i --------------------------
	.section	.nv.constant0._Z12vecAddKernelPfS_S_i,"a",@progbits
	.sectionflags	@""
	.align	4
.nv.constant0._Z12vecAddKernelPfS_S_i:
	.zero		924


//--------------------- SYMBOLS --------------------------

	.type		.nv.reservedSmem.offset0,@object
	.size		.nv.reservedSmem.offset0,0x4
	.type		vprintf,@function
